	.headerflags	@"EF_CUDA_TEXMODE_UNIFIED EF_CUDA_64BIT_ADDRESS EF_CUDA_SM89 EF_CUDA_VIRTUAL_SM(EF_CUDA_SM89)"
	.elftype	@"ET_EXEC"


//--------------------- .nv.info                  --------------------------
	.section	.nv.info,"",@"SHT_CUDA_INFO"
	.align	4


	//----- nvinfo : EIATTR_REGCOUNT
	.align		4
        /*0000*/ 	.byte	0x04, 0x2f
        /*0002*/ 	.short	(.L_2 - .L_1)
	.align		4
.L_1:
        /*0004*/ 	.word	index@(triton__0d1d2d3d4d5d678910de)
        /*0008*/ 	.word	0x00000020


	//----- nvinfo : EIATTR_MAX_STACK_SIZE
	.align		4
.L_2:
        /*000c*/ 	.byte	0x04, 0x23
        /*000e*/ 	.short	(.L_4 - .L_3)
	.align		4
.L_3:
        /*0010*/ 	.word	index@(triton__0d1d2d3d4d5d678910de)
        /*0014*/ 	.word	0x00000000


	//----- nvinfo : EIATTR_MIN_STACK_SIZE
	.align		4
.L_4:
        /*0018*/ 	.byte	0x04, 0x12
        /*001a*/ 	.short	(.L_6 - .L_5)
	.align		4
.L_5:
        /*001c*/ 	.word	index@(triton__0d1d2d3d4d5d678910de)
        /*0020*/ 	.word	0x00000000


	//----- nvinfo : EIATTR_FRAME_SIZE
	.align		4
.L_6:
        /*0024*/ 	.byte	0x04, 0x11
        /*0026*/ 	.short	(.L_8 - .L_7)
	.align		4
.L_7:
        /*0028*/ 	.word	index@(triton__0d1d2d3d4d5d678910de)
        /*002c*/ 	.word	0x00000000
.L_8:


//--------------------- .nv.info.triton__0d1d2d3d4d5d678910de --------------------------
	.section	.nv.info.triton__0d1d2d3d4d5d678910de,"",@"SHT_CUDA_INFO"
	.align	4


	//----- nvinfo : EIATTR_CUDA_API_VERSION
	.align		4
        /*0000*/ 	.byte	0x04, 0x37
        /*0002*/ 	.short	(.L_10 - .L_9)
.L_9:
        /*0004*/ 	.word	0x0000007b


	//----- nvinfo : EIATTR_PARAM_CBANK
	.align		4
.L_10:
        /*0008*/ 	.byte	0x04, 0x0a
        /*000a*/ 	.short	(.L_12 - .L_11)
	.align		4
.L_11:
        /*000c*/ 	.word	index@(.nv.constant0.triton__0d1d2d3d4d5d678910de)
        /*0010*/ 	.short	0x0160
        /*0012*/ 	.short	0x0044


	//----- nvinfo : EIATTR_CBANK_PARAM_SIZE
	.align		4
.L_12:
        /*0014*/ 	.byte	0x03, 0x19
        /*0016*/ 	.short	0x0044


	//----- nvinfo : EIATTR_KPARAM_INFO
	.align		4
        /*0018*/ 	.byte	0x04, 0x17
        /*001a*/ 	.short	(.L_14 - .L_13)
.L_13:
        /*001c*/ 	.word	0x00000000
        /*0020*/ 	.short	0x000a
        /*0022*/ 	.short	0x0040
        /*0024*/ 	.byte	0x00, 0xf0, 0x11, 0x00


	//----- nvinfo : EIATTR_KPARAM_INFO
	.align		4
.L_14:
        /*0028*/ 	.byte	0x04, 0x17
        /*002a*/ 	.short	(.L_16 - .L_15)
.L_15:
        /*002c*/ 	.word	0x00000000
        /*0030*/ 	.short	0x0009
        /*0032*/ 	.short	0x003c
        /*0034*/ 	.byte	0x00, 0xf0, 0x11, 0x00


	//----- nvinfo : EIATTR_KPARAM_INFO
	.align		4
.L_16:
        /*0038*/ 	.byte	0x04, 0x17
        /*003a*/ 	.short	(.L_18 - .L_17)
.L_17:
        /*003c*/ 	.word	0x00000000
        /*0040*/ 	.short	0x0008
        /*0042*/ 	.short	0x0038
        /*0044*/ 	.byte	0x00, 0xf0, 0x11, 0x00


	//----- nvinfo : EIATTR_KPARAM_INFO
	.align		4
.L_18:
        /*0048*/ 	.byte	0x04, 0x17
        /*004a*/ 	.short	(.L_20 - .L_19)
.L_19:
        /*004c*/ 	.word	0x00000000
        /*0050*/ 	.short	0x0007
        /*0052*/ 	.short	0x0034
        /*0054*/ 	.byte	0x00, 0xf0, 0x11, 0x00


	//----- nvinfo : EIATTR_KPARAM_INFO
	.align		4
.L_20:
        /*0058*/ 	.byte	0x04, 0x17
        /*005a*/ 	.short	(.L_22 - .L_21)
.L_21:
        /*005c*/ 	.word	0x00000000
        /*0060*/ 	.short	0x0006
        /*0062*/ 	.short	0x0030
        /*0064*/ 	.byte	0x00, 0xf0, 0x11, 0x00


	//----- nvinfo : EIATTR_KPARAM_INFO
	.align		4
.L_22:
        /*0068*/ 	.byte	0x04, 0x17
        /*006a*/ 	.short	(.L_24 - .L_23)
.L_23:
        /*006c*/ 	.word	0x00000000
        /*0070*/ 	.short	0x0005
        /*0072*/ 	.short	0x0028
        /*0074*/ 	.byte	0x00, 0xf0, 0x21, 0x00


	//----- nvinfo : EIATTR_KPARAM_INFO
	.align		4
.L_24:
        /*0078*/ 	.byte	0x04, 0x17
        /*007a*/ 	.short	(.L_26 - .L_25)
.L_25:
        /*007c*/ 	.word	0x00000000
        /*0080*/ 	.short	0x0004
        /*0082*/ 	.short	0x0020
        /*0084*/ 	.byte	0x00, 0xf0, 0x21, 0x00


	//----- nvinfo : EIATTR_KPARAM_INFO
	.align		4
.L_26:
        /*0088*/ 	.byte	0x04, 0x17
        /*008a*/ 	.short	(.L_28 - .L_27)
.L_27:
        /*008c*/ 	.word	0x00000000
        /*0090*/ 	.short	0x0003
        /*0092*/ 	.short	0x0018
        /*0094*/ 	.byte	0x00, 0xf0, 0x21, 0x00


	//----- nvinfo : EIATTR_KPARAM_INFO
	.align		4
.L_28:
        /*0098*/ 	.byte	0x04, 0x17
        /*009a*/ 	.short	(.L_30 - .L_29)
.L_29:
        /*009c*/ 	.word	0x00000000
        /*00a0*/ 	.short	0x0002
        /*00a2*/ 	.short	0x0010
        /*00a4*/ 	.byte	0x00, 0xf0, 0x21, 0x00


	//----- nvinfo : EIATTR_KPARAM_INFO
	.align		4
.L_30:
        /*00a8*/ 	.byte	0x04, 0x17
        /*00aa*/ 	.short	(.L_32 - .L_31)
.L_31:
        /*00ac*/ 	.word	0x00000000
        /*00b0*/ 	.short	0x0001
        /*00b2*/ 	.short	0x0008
        /*00b4*/ 	.byte	0x00, 0xf0, 0x21, 0x00


	//----- nvinfo : EIATTR_KPARAM_INFO
	.align		4
.L_32:
        /*00b8*/ 	.byte	0x04, 0x17
        /*00ba*/ 	.short	(.L_34 - .L_33)
.L_33:
        /*00bc*/ 	.word	0x00000000
        /*00c0*/ 	.short	0x0000
        /*00c2*/ 	.short	0x0000
        /*00c4*/ 	.byte	0x00, 0xf0, 0x21, 0x00


	//----- nvinfo : EIATTR_MAXREG_COUNT
	.align		4
.L_34:
        /*00c8*/ 	.byte	0x03, 0x1b
        /*00ca*/ 	.short	0x00ff


	//----- nvinfo : EIATTR_EXIT_INSTR_OFFSETS
	.align		4
        /*00cc*/ 	.byte	0x04, 0x1c
        /*00ce*/ 	.short	(.L_36 - .L_35)


	//   ....[0]....
.L_35:
        /*00d0*/ 	.word	0x00001190


	//   ....[1]....
        /*00d4*/ 	.word	0x000011b0


	//----- nvinfo : EIATTR_MAX_THREADS
	.align		4
.L_36:
        /*00d8*/ 	.byte	0x04, 0x05
        /*00da*/ 	.short	(.L_38 - .L_37)
.L_37:
        /*00dc*/ 	.word	0x00000100
        /*00e0*/ 	.word	0x00000001
        /*00e4*/ 	.word	0x00000001
.L_38:


//--------------------- .nv.rel.action            --------------------------
	.section	.nv.rel.action,"",@"SHT_CUDA_RELOCINFO"
	.align	8
	.sectionentsize	8
        /*0000*/ 	.byte	0x73, 0x00, 0x00, 0x00, 0x00, 0x00, 0x00, 0x00, 0x00, 0x00, 0x00, 0x11, 0x25, 0x00, 0x05, 0x36


//--------------------- .nv.constant0.triton__0d1d2d3d4d5d678910de --------------------------
	.section	.nv.constant0.triton__0d1d2d3d4d5d678910de,"a",@progbits
	.align	4
.nv.constant0.triton__0d1d2d3d4d5d678910de:
	.zero		420


//--------------------- .text.triton__0d1d2d3d4d5d678910de --------------------------
	.section	.text.triton__0d1d2d3d4d5d678910de,"ax",@progbits
	.sectioninfo	@"SHI_REGISTERS=32"
	.align	128
        .global         triton__0d1d2d3d4d5d678910de
        .type           triton__0d1d2d3d4d5d678910de,@function
        .size           triton__0d1d2d3d4d5d678910de,(.L_x_1 - triton__0d1d2d3d4d5d678910de)
        .other          triton__0d1d2d3d4d5d678910de,@"STO_CUDA_ENTRY STV_DEFAULT"
triton__0d1d2d3d4d5d678910de:
.text.triton__0d1d2d3d4d5d678910de:
[----:B------:R-:W-:-:S02]  /*0000*/  IMAD.MOV.U32 R1, RZ, RZ, c[0x0][0x28] ;  /* 0x00000a00ff017624 */ /* 0x000fc400078e00ff */
[----:B------:R-:W-:Y:S01]  /*0010*/  IABS R2, c[0x0][0x190] ;  /* 0x0000640000027a13 */ /* 0x000fe20000000000 */
[----:B------:R-:W0:Y:S01]  /*0020*/  S2R R0, SR_TID.X ;  /* 0x0000000000007919 */ /* 0x000e220000002100 */
[----:B------:R-:W-:Y:S01]  /*0030*/  IABS R6, c[0x0][0x194] ;  /* 0x0000650000067a13 */ /* 0x000fe20000000000 */
[----:B------:R-:W-:Y:S01]  /*0040*/  ULDC.64 UR4, c[0x0][0x118] ;  /* 0x0000460000047ab9 */ /* 0x000fe20000000a00 */
[----:B------:R-:W1:Y:S01]  /*0050*/  I2F.RP R3, R2 ;  /* 0x0000000200037306 */ /* 0x000e620000209400 */
[----:B------:R-:W2:Y:S01]  /*0060*/  S2R R7, SR_CTAID.X ;  /* 0x0000000000077919 */ /* 0x000ea20000002500 */
[----:B------:R-:W-:Y:S02]  /*0070*/  IABS R8, c[0x0][0x198] ;  /* 0x0000660000087a13 */ /* 0x000fe40000000000 */
[----:B------:R-:W-:-:S04]  /*0080*/  IABS R10, c[0x0][0x19c] ;  /* 0x00006700000a7a13 */ /* 0x000fc80000000000 */
[----:B------:R-:W3:Y:S08]  /*0090*/  I2F.RP R14, R6 ;  /* 0x00000006000e7306 */ /* 0x000ef00000209400 */
[----:B-1----:R-:W1:Y:S01]  /*00a0*/  MUFU.RCP R3, R3 ;  /* 0x0000000300037308 */ /* 0x002e620000001000 */
[----:B0-----:R-:W-:-:S07]  /*00b0*/  IMAD.SHL.U32 R0, R0, 0x2, RZ ;  /* 0x0000000200007824 */ /* 0x001fce00078e00ff */
[----:B---3--:R-:W0:Y:S01]  /*00c0*/  MUFU.RCP R14, R14 ;  /* 0x0000000e000e7308 */ /* 0x008e220000001000 */
[----:B------:R-:W-:-:S05]  /*00d0*/  LOP3.LUT R0, R0, 0x1fe, RZ, 0xc0, !PT ;  /* 0x000001fe00007812 */ /* 0x000fca00078ec0ff */
[----:B--2---:R-:W-:Y:S01]  /*00e0*/  IMAD R0, R7, 0x200, R0 ;  /* 0x0000020007007824 */ /* 0x004fe200078e0200 */
[----:B-1----:R-:W-:Y:S01]  /*00f0*/  IADD3 R4, R3, 0xffffffe, RZ ;  /* 0x0ffffffe03047810 */ /* 0x002fe20007ffe0ff */
[----:B------:R-:W-:Y:S03]  /*0100*/  I2F.RP R16, R8 ;  /* 0x0000000800107306 */ /* 0x000fe60000209400 */
[----:B------:R-:W-:Y:S02]  /*0110*/  IABS R11, R0 ;  /* 0x00000000000b7213 */ /* 0x000fe40000000000 */
[----:B------:R-:W-:Y:S02]  /*0120*/  IADD3 R7, R0, 0x1, RZ ;  /* 0x0000000100077810 */ /* 0x000fe40007ffe0ff */
[----:B0-----:R-:W-:Y:S01]  /*0130*/  IADD3 R15, R14, 0xffffffe, RZ ;  /* 0x0ffffffe0e0f7810 */ /* 0x001fe20007ffe0ff */
[----:B------:R0:W1:Y:S01]  /*0140*/  F2I.FTZ.U32.TRUNC.NTZ R5, R4 ;  /* 0x0000000400057305 */ /* 0x000062000021f000 */
[----:B------:R-:W-:-:S07]  /*0150*/  LOP3.LUT R22, R0, c[0x0][0x19c], RZ, 0x3c, !PT ;  /* 0x0000670000167a12 */ /* 0x000fce00078e3cff */
[----:B------:R-:W2:Y:S01]  /*0160*/  I2F.RP R18, R10 ;  /* 0x0000000a00127306 */ /* 0x000ea20000209400 */
[----:B0-----:R-:W-:Y:S02]  /*0170*/  IMAD.MOV.U32 R4, RZ, RZ, RZ ;  /* 0x000000ffff047224 */ /* 0x001fe400078e00ff */
[----:B-1----:R-:W-:-:S05]  /*0180*/  IMAD.MOV R9, RZ, RZ, -R5 ;  /* 0x000000ffff097224 */ /* 0x002fca00078e0a05 */
[----:B------:R0:W1:Y:S01]  /*0190*/  MUFU.RCP R17, R16 ;  /* 0x0000001000117308 */ /* 0x0000620000001000 */
[----:B------:R-:W-:Y:S01]  /*01a0*/  IMAD R3, R9, R2, RZ ;  /* 0x0000000209037224 */ /* 0x000fe200078e02ff */
[----:B------:R-:W-:-:S03]  /*01b0*/  IABS R9, R7 ;  /* 0x0000000700097213 */ /* 0x000fc60000000000 */
[----:B------:R-:W-:-:S03]  /*01c0*/  IMAD.HI.U32 R4, R5, R3, R4 ;  /* 0x0000000305047227 */ /* 0x000fc600078e0004 */
[----:B--2---:R-:W2:Y:S01]  /*01d0*/  MUFU.RCP R18, R18 ;  /* 0x0000001200127308 */ /* 0x004ea20000001000 */
[----:B0-----:R-:W-:Y:S02]  /*01e0*/  LOP3.LUT R16, RZ, c[0x0][0x190], RZ, 0x33, !PT ;  /* 0x00006400ff107a12 */ /* 0x001fe400078e33ff */
[----:B------:R-:W-:Y:S01]  /*01f0*/  IMAD.HI.U32 R5, R4, R11, RZ ;  /* 0x0000000b04057227 */ /* 0x000fe200078e00ff */
[----:B-1----:R-:W-:-:S03]  /*0200*/  IADD3 R17, R17, 0xffffffe, RZ ;  /* 0x0ffffffe11117810 */ /* 0x002fc60007ffe0ff */
[----:B------:R-:W-:Y:S02]  /*0210*/  IMAD.MOV R3, RZ, RZ, -R5 ;  /* 0x000000ffff037224 */ /* 0x000fe400078e0a05 */
[----:B------:R-:W-:Y:S01]  /*0220*/  IMAD.HI.U32 R12, R4, R9, RZ ;  /* 0x00000009040c7227 */ /* 0x000fe200078e00ff */
[----:B------:R-:W-:-:S03]  /*0230*/  LOP3.LUT R4, R0, c[0x0][0x190], RZ, 0x3c, !PT ;  /* 0x0000640000047a12 */ /* 0x000fc600078e3cff */
[----:B------:R-:W-:Y:S01]  /*0240*/  IMAD R3, R2, R3, R11 ;  /* 0x0000000302037224 */ /* 0x000fe200078e020b */
[----:B------:R-:W-:Y:S02]  /*0250*/  IADD3 R13, -R12, RZ, RZ ;  /* 0x000000ff0c0d7210 */ /* 0x000fe40007ffe1ff */
[----:B------:R-:W-:Y:S02]  /*0260*/  ISETP.GE.AND P3, PT, R4, RZ, PT ;  /* 0x000000ff0400720c */ /* 0x000fe40003f66270 */
[C---:B------:R-:W-:Y:S01]  /*0270*/  ISETP.GT.U32.AND P2, PT, R2.reuse, R3, PT ;  /* 0x000000030200720c */ /* 0x040fe20003f44070 */
[----:B------:R-:W-:Y:S01]  /*0280*/  IMAD R13, R2, R13, R9 ;  /* 0x0000000d020d7224 */ /* 0x000fe200078e0209 */
[----:B--2---:R-:W-:-:S04]  /*0290*/  IADD3 R18, R18, 0xffffffe, RZ ;  /* 0x0ffffffe12127810 */ /* 0x004fc80007ffe0ff */
[----:B------:R-:W-:-:S07]  /*02a0*/  ISETP.GT.U32.AND P4, PT, R2, R13, PT ;  /* 0x0000000d0200720c */ /* 0x000fce0003f84070 */
[----:B------:R-:W-:Y:S01]  /*02b0*/  @!P2 IMAD.IADD R3, R3, 0x1, -R2 ;  /* 0x000000010303a824 */ /* 0x000fe200078e0a02 */
[----:B------:R-:W-:-:S04]  /*02c0*/  @!P2 IADD3 R5, R5, 0x1, RZ ;  /* 0x000000010505a810 */ /* 0x000fc80007ffe0ff */
[----:B------:R-:W-:Y:S01]  /*02d0*/  ISETP.GE.U32.AND P0, PT, R3, R2, PT ;  /* 0x000000020300720c */ /* 0x000fe20003f06070 */
[----:B------:R-:W-:Y:S01]  /*02e0*/  @!P4 IMAD.IADD R13, R13, 0x1, -R2 ;  /* 0x000000010d0dc824 */ /* 0x000fe200078e0a02 */
[----:B------:R-:W0:Y:S01]  /*02f0*/  F2I.FTZ.U32.TRUNC.NTZ R3, R15 ;  /* 0x0000000f00037305 */ /* 0x000e22000021f000 */
[----:B------:R-:W-:-:S03]  /*0300*/  @!P4 IADD3 R12, R12, 0x1, RZ ;  /* 0x000000010c0cc810 */ /* 0x000fc60007ffe0ff */
[----:B------:R-:W-:Y:S02]  /*0310*/  ISETP.GE.U32.AND P1, PT, R13, R2, PT ;  /* 0x000000020d00720c */ /* 0x000fe40003f26070 */
[----:B------:R-:W-:-:S04]  /*0320*/  LOP3.LUT R2, R7, c[0x0][0x190], RZ, 0x3c, !PT ;  /* 0x0000640007027a12 */ /* 0x000fc800078e3cff */
[----:B------:R-:W-:Y:S01]  /*0330*/  ISETP.GE.AND P2, PT, R2, RZ, PT ;  /* 0x000000ff0200720c */ /* 0x000fe20003f46270 */
[----:B------:R-:W-:Y:S01]  /*0340*/  IMAD.MOV.U32 R2, RZ, RZ, RZ ;  /* 0x000000ffff027224 */ /* 0x000fe200078e00ff */
[----:B------:R-:W-:Y:S02]  /*0350*/  @P0 IADD3 R5, R5, 0x1, RZ ;  /* 0x0000000105050810 */ /* 0x000fe40007ffe0ff */
[----:B------:R-:W-:Y:S01]  /*0360*/  ISETP.NE.AND P0, PT, RZ, c[0x0][0x190], PT ;  /* 0x00006400ff007a0c */ /* 0x000fe20003f05270 */
[----:B0-----:R-:W-:Y:S02]  /*0370*/  IMAD.MOV R13, RZ, RZ, -R3 ;  /* 0x000000ffff0d7224 */ /* 0x001fe400078e0a03 */
[----:B------:R-:W-:Y:S01]  /*0380*/  @P1 IADD3 R12, R12, 0x1, RZ ;  /* 0x000000010c0c1810 */ /* 0x000fe20007ffe0ff */
[----:B------:R-:W-:Y:S02]  /*0390*/  IMAD.MOV.U32 R15, RZ, RZ, R5 ;  /* 0x000000ffff0f7224 */ /* 0x000fe400078e0005 */
[----:B------:R-:W0:Y:S01]  /*03a0*/  F2I.FTZ.U32.TRUNC.NTZ R5, R17 ;  /* 0x0000001100057305 */ /* 0x000e22000021f000 */
[----:B------:R-:W-:-:S02]  /*03b0*/  IMAD R13, R13, R6, RZ ;  /* 0x000000060d0d7224 */ /* 0x000fc400078e02ff */
[----:B------:R-:W-:Y:S01]  /*03c0*/  @!P3 IMAD.MOV R15, RZ, RZ, -R15 ;  /* 0x000000ffff0fb224 */ /* 0x000fe200078e0a0f */
[----:B------:R-:W-:Y:S01]  /*03d0*/  @!P2 IADD3 R12, -R12, RZ, RZ ;  /* 0x000000ff0c0ca210 */ /* 0x000fe20007ffe1ff */
[----:B------:R-:W-:-:S03]  /*03e0*/  IMAD.HI.U32 R3, R3, R13, R2 ;  /* 0x0000000d03037227 */ /* 0x000fc600078e0002 */
[C---:B------:R-:W-:Y:S01]  /*03f0*/  SEL R15, R16.reuse, R15, !P0 ;  /* 0x0000000f100f7207 */ /* 0x040fe20004000000 */
[----:B------:R-:W-:Y:S01]  /*0400*/  IMAD.MOV.U32 R2, RZ, RZ, c[0x0][0x194] ;  /* 0x00006500ff027624 */ /* 0x000fe200078e00ff */
[----:B------:R-:W-:Y:S01]  /*0410*/  SEL R16, R16, R12, !P0 ;  /* 0x0000000c10107207 */ /* 0x000fe20004000000 */
[----:B------:R-:W1:Y:S01]  /*0420*/  F2I.FTZ.U32.TRUNC.NTZ R13, R18 ;  /* 0x00000012000d7305 */ /* 0x000e62000021f000 */
[----:B------:R-:W-:Y:S01]  /*0430*/  IABS R19, R15 ;  /* 0x0000000f00137213 */ /* 0x000fe20000000000 */
[----:B------:R-:W-:Y:S01]  /*0440*/  IMAD R2, R2, c[0x0][0x190], RZ ;  /* 0x0000640002027a24 */ /* 0x000fe200078e02ff */
[----:B------:R-:W-:Y:S01]  /*0450*/  IABS R21, R16 ;  /* 0x0000001000157213 */ /* 0x000fe20000000000 */
[----:B0-----:R-:W-:Y:S01]  /*0460*/  IMAD.MOV R17, RZ, RZ, -R5 ;  /* 0x000000ffff117224 */ /* 0x001fe200078e0a05 */
[----:B------:R-:W-:Y:S01]  /*0470*/  ISETP.GE.AND P3, PT, R15, RZ, PT ;  /* 0x000000ff0f00720c */ /* 0x000fe20003f66270 */
[----:B------:R-:W-:Y:S01]  /*0480*/  IMAD.HI.U32 R4, R3, R19, RZ ;  /* 0x0000001303047227 */ /* 0x000fe200078e00ff */
[----:B------:R-:W-:-:S02]  /*0490*/  IABS R14, R2 ;  /* 0x00000002000e7213 */ /* 0x000fc40000000000 */
[----:B------:R-:W-:Y:S01]  /*04a0*/  ISETP.GE.AND P4, PT, R16, RZ, PT ;  /* 0x000000ff1000720c */ /* 0x000fe20003f86270 */
[----:B------:R-:W-:Y:S01]  /*04b0*/  IMAD.HI.U32 R3, R3, R21, RZ ;  /* 0x0000001503037227 */ /* 0x000fe200078e00ff */
[----:B------:R-:W0:Y:S03]  /*04c0*/  I2F.RP R20, R14 ;  /* 0x0000000e00147306 */ /* 0x000e260000209400 */
[----:B------:R-:W-:Y:S01]  /*04d0*/  IMAD.MOV R4, RZ, RZ, -R4 ;  /* 0x000000ffff047224 */ /* 0x000fe200078e0a04 */
[----:B------:R-:W-:Y:S01]  /*04e0*/  IADD3 R3, -R3, RZ, RZ ;  /* 0x000000ff03037210 */ /* 0x000fe20007ffe1ff */
[----:B------:R-:W-:Y:S02]  /*04f0*/  IMAD R17, R17, R8, RZ ;  /* 0x0000000811117224 */ /* 0x000fe400078e02ff */
[----:B------:R-:W-:Y:S02]  /*0500*/  IMAD R19, R6, R4, R19 ;  /* 0x0000000406137224 */ /* 0x000fe400078e0213 */
[----:B------:R-:W-:-:S02]  /*0510*/  IMAD.MOV.U32 R4, RZ, RZ, RZ ;  /* 0x000000ffff047224 */ /* 0x000fc400078e00ff */
[C---:B------:R-:W-:Y:S01]  /*0520*/  IMAD R21, R6.reuse, R3, R21 ;  /* 0x0000000306157224 */ /* 0x040fe200078e0215 */
[----:B------:R-:W-:Y:S01]  /*0530*/  ISETP.GT.U32.AND P0, PT, R6, R19, PT ;  /* 0x000000130600720c */ /* 0x000fe20003f04070 */
[----:B------:R-:W-:-:S03]  /*0540*/  IMAD.HI.U32 R4, R5, R17, R4 ;  /* 0x0000001105047227 */ /* 0x000fc600078e0004 */
[----:B------:R-:W-:Y:S01]  /*0550*/  ISETP.GT.U32.AND P1, PT, R6, R21, PT ;  /* 0x000000150600720c */ /* 0x000fe20003f24070 */
[----:B-1----:R-:W-:Y:S01]  /*0560*/  IMAD.MOV R12, RZ, RZ, -R13 ;  /* 0x000000ffff0c7224 */ /* 0x002fe200078e0a0d */
[----:B0-----:R-:W0:Y:S01]  /*0570*/  MUFU.RCP R20, R20 ;  /* 0x0000001400147308 */ /* 0x001e220000001000 */
[----:B------:R-:W-:-:S04]  /*0580*/  IMAD.HI.U32 R17, R4, R11, RZ ;  /* 0x0000000b04117227 */ /* 0x000fc800078e00ff */
[----:B------:R-:W-:Y:S02]  /*0590*/  IMAD.MOV.U32 R5, RZ, RZ, R12 ;  /* 0x000000ffff057224 */ /* 0x000fe400078e000c */
[----:B------:R-:W-:Y:S02]  /*05a0*/  IMAD.MOV R23, RZ, RZ, -R17 ;  /* 0x000000ffff177224 */ /* 0x000fe400078e0a11 */
[----:B------:R-:W-:Y:S01]  /*05b0*/  IMAD R3, R5, R10, RZ ;  /* 0x0000000a05037224 */ /* 0x000fe200078e02ff */
[----:B------:R-:W-:Y:S01]  /*05c0*/  LOP3.LUT R5, R0, c[0x0][0x198], RZ, 0x3c, !PT ;  /* 0x0000660000057a12 */ /* 0x000fe200078e3cff */
[----:B------:R-:W-:Y:S02]  /*05d0*/  IMAD.MOV.U32 R12, RZ, RZ, RZ ;  /* 0x000000ffff0c7224 */ /* 0x000fe400078e00ff */
[----:B------:R-:W-:Y:S01]  /*05e0*/  @!P0 IMAD.IADD R19, R19, 0x1, -R6 ;  /* 0x0000000113138824 */ /* 0x000fe200078e0a06 */
[----:B------:R-:W-:Y:S01]  /*05f0*/  ISETP.GE.AND P0, PT, R22, RZ, PT ;  /* 0x000000ff1600720c */ /* 0x000fe20003f06270 */
[----:B------:R-:W-:Y:S01]  /*0600*/  IMAD R23, R8, R23, R11 ;  /* 0x0000001708177224 */ /* 0x000fe200078e020b */
[----:B0-----:R-:W-:Y:S01]  /*0610*/  IADD3 R20, R20, 0xffffffe, RZ ;  /* 0x0ffffffe14147810 */ /* 0x001fe20007ffe0ff */
[----:B------:R-:W-:Y:S01]  /*0620*/  IMAD.HI.U32 R18, R13, R3, R12 ;  /* 0x000000030d127227 */ /* 0x000fe200078e000c */
[----:B------:R-:W-:-:S02]  /*0630*/  ISETP.GT.U32.AND P2, PT, R6, R19, PT ;  /* 0x000000130600720c */ /* 0x000fc40003f44070 */
[----:B------:R-:W-:Y:S01]  /*0640*/  ISETP.GT.U32.AND P5, PT, R8, R23, PT ;  /* 0x000000170800720c */ /* 0x000fe20003fa4070 */
[----:B------:R-:W-:Y:S01]  /*0650*/  IMAD.HI.U32 R12, R4, R9, RZ ;  /* 0x00000009040c7227 */ /* 0x000fe200078e00ff */
[----:B------:R-:W-:-:S03]  /*0660*/  LOP3.LUT R4, RZ, c[0x0][0x194], RZ, 0x33, !PT ;  /* 0x00006500ff047a12 */ /* 0x000fc600078e33ff */
[--C-:B------:R-:W-:Y:S01]  /*0670*/  @!P1 IMAD.IADD R21, R21, 0x1, -R6.reuse ;  /* 0x0000000115159824 */ /* 0x100fe200078e0a06 */
[----:B------:R-:W-:Y:S01]  /*0680*/  IADD3 R25, -R12, RZ, RZ ;  /* 0x000000ff0c197210 */ /* 0x000fe20007ffe1ff */
[----:B------:R-:W-:Y:S01]  /*0690*/  IMAD.HI.U32 R3, R18, R11, RZ ;  /* 0x0000000b12037227 */ /* 0x000fe200078e00ff */
[----:B------:R-:W-:Y:S02]  /*06a0*/  ISETP.GE.AND P1, PT, R5, RZ, PT ;  /* 0x000000ff0500720c */ /* 0x000fe40003f26270 */
[----:B------:R-:W-:Y:S01]  /*06b0*/  ISETP.GT.U32.AND P6, PT, R6, R21, PT ;  /* 0x000000150600720c */ /* 0x000fe20003fc4070 */
[C---:B------:R-:W-:Y:S01]  /*06c0*/  IMAD R25, R8.reuse, R25, R9 ;  /* 0x0000001908197224 */ /* 0x040fe200078e0209 */
[----:B------:R-:W0:Y:S01]  /*06d0*/  F2I.FTZ.U32.TRUNC.NTZ R5, R20 ;  /* 0x0000001400057305 */ /* 0x000e22000021f000 */
[----:B------:R-:W-:Y:S01]  /*06e0*/  IMAD.MOV R13, RZ, RZ, -R3 ;  /* 0x000000ffff0d7224 */ /* 0x000fe200078e0a03 */
[----:B------:R-:W-:Y:S01]  /*06f0*/  @!P5 IADD3 R17, R17, 0x1, RZ ;  /* 0x000000011111d810 */ /* 0x000fe20007ffe0ff */
[----:B------:R-:W-:Y:S01]  /*0700*/  @!P2 IMAD.IADD R19, R19, 0x1, -R6 ;  /* 0x000000011313a824 */ /* 0x000fe200078e0a06 */
[----:B------:R-:W-:Y:S01]  /*0710*/  ISETP.GT.U32.AND P2, PT, R8, R25, PT ;  /* 0x000000190800720c */ /* 0x000fe20003f44070 */
[----:B------:R-:W-:-:S02]  /*0720*/  @!P5 IMAD.IADD R23, R23, 0x1, -R8 ;  /* 0x000000011717d824 */ /* 0x000fc400078e0a08 */
[----:B------:R-:W-:Y:S02]  /*0730*/  IMAD R13, R10, R13, R11 ;  /* 0x0000000d0a0d7224 */ /* 0x000fe400078e020b */
[----:B------:R-:W-:-:S04]  /*0740*/  IMAD.HI.U32 R11, R18, R9, RZ ;  /* 0x00000009120b7227 */ /* 0x000fc800078e00ff */
[----:B------:R-:W-:Y:S01]  /*0750*/  @!P6 IMAD.IADD R21, R21, 0x1, -R6 ;  /* 0x000000011515e824 */ /* 0x000fe200078e0a06 */
[----:B------:R-:W-:Y:S01]  /*0760*/  ISETP.GE.U32.AND P6, PT, R23, R8, PT ;  /* 0x000000081700720c */ /* 0x000fe20003fc6070 */
[----:B------:R-:W-:Y:S01]  /*0770*/  @!P3 IMAD.MOV R19, RZ, RZ, -R19 ;  /* 0x000000ffff13b224 */ /* 0x000fe200078e0a13 */
[----:B------:R-:W-:Y:S01]  /*0780*/  IADD3 R6, -R11, RZ, RZ ;  /* 0x000000ff0b067210 */ /* 0x000fe20007ffe1ff */
[----:B------:R-:W-:Y:S01]  /*0790*/  @!P4 IMAD.MOV R21, RZ, RZ, -R21 ;  /* 0x000000ffff15c224 */ /* 0x000fe200078e0a15 */
[----:B------:R-:W-:Y:S01]  /*07a0*/  ISETP.NE.AND P3, PT, RZ, c[0x0][0x194], PT ;  /* 0x00006500ff007a0c */ /* 0x000fe20003f65270 */
[----:B------:R-:W-:Y:S01]  /*07b0*/  @!P2 IMAD.IADD R25, R25, 0x1, -R8 ;  /* 0x000000011919a824 */ /* 0x000fe200078e0a08 */
[----:B------:R-:W-:Y:S01]  /*07c0*/  @!P2 IADD3 R12, R12, 0x1, RZ ;  /* 0x000000010c0ca810 */ /* 0x000fe20007ffe0ff */
[----:B------:R-:W-:Y:S01]  /*07d0*/  IMAD R9, R10, R6, R9 ;  /* 0x000000060a097224 */ /* 0x000fe200078e0209 */
[C---:B------:R-:W-:Y:S01]  /*07e0*/  SEL R6, R4.reuse, R19, !P3 ;  /* 0x0000001304067207 */ /* 0x040fe20005800000 */
[----:B0-----:R-:W-:Y:S01]  /*07f0*/  IMAD.MOV R19, RZ, RZ, -R5 ;  /* 0x000000ffff137224 */ /* 0x001fe200078e0a05 */
[----:B------:R-:W-:Y:S01]  /*0800*/  SEL R18, R4, R21, !P3 ;  /* 0x0000001504127207 */ /* 0x000fe20005800000 */
[----:B------:R-:W-:Y:S01]  /*0810*/  IMAD.MOV R16, RZ, RZ, -R16 ;  /* 0x000000ffff107224 */ /* 0x000fe200078e0a10 */
[----:B------:R-:W-:Y:S01]  /*0820*/  LOP3.LUT R4, R7, c[0x0][0x198], RZ, 0x3c, !PT ;  /* 0x0000660007047a12 */ /* 0x000fe200078e3cff */
[----:B------:R-:W-:Y:S01]  /*0830*/  IMAD R19, R19, R14, RZ ;  /* 0x0000000e13137224 */ /* 0x000fe200078e02ff */
[----:B------:R-:W-:Y:S01]  /*0840*/  @P6 IADD3 R17, R17, 0x1, RZ ;  /* 0x0000000111116810 */ /* 0x000fe20007ffe0ff */
[----:B------:R-:W-:Y:S01]  /*0850*/  IMAD.MOV R15, RZ, RZ, -R15 ;  /* 0x000000ffff0f7224 */ /* 0x000fe200078e0a0f */
[----:B------:R-:W-:-:S02]  /*0860*/  ISETP.GE.AND P5, PT, R4, RZ, PT ;  /* 0x000000ff0400720c */ /* 0x000fc40003fa6270 */
[----:B------:R-:W-:Y:S01]  /*0870*/  ISETP.GE.U32.AND P4, PT, R25, R8, PT ;  /* 0x000000081900720c */ /* 0x000fe20003f86070 */
[----:B------:R-:W-:Y:S01]  /*0880*/  @!P1 IMAD.MOV R17, RZ, RZ, -R17 ;  /* 0x000000ffff119224 */ /* 0x000fe200078e0a11 */
[----:B------:R-:W-:Y:S02]  /*0890*/  LOP3.LUT R4, R7, c[0x0][0x19c], RZ, 0x3c, !PT ;  /* 0x0000670007047a12 */ /* 0x000fe400078e3cff */
[C---:B------:R-:W-:Y:S02]  /*08a0*/  ISETP.GT.U32.AND P6, PT, R10.reuse, R9, PT ;  /* 0x000000090a00720c */ /* 0x040fe40003fc4070 */
[----:B------:R-:W-:Y:S02]  /*08b0*/  ISETP.GT.U32.AND P3, PT, R10, R13, PT ;  /* 0x0000000d0a00720c */ /* 0x000fe40003f64070 */
[----:B------:R-:W-:Y:S01]  /*08c0*/  ISETP.GE.AND P2, PT, R4, RZ, PT ;  /* 0x000000ff0400720c */ /* 0x000fe20003f46270 */
[----:B------:R-:W-:-:S04]  /*08d0*/  IMAD.MOV.U32 R4, RZ, RZ, RZ ;  /* 0x000000ffff047224 */ /* 0x000fc800078e00ff */
[----:B------:R-:W-:Y:S01]  /*08e0*/  IMAD.HI.U32 R8, R5, R19, R4 ;  /* 0x0000001305087227 */ /* 0x000fe200078e0004 */
[----:B------:R-:W-:Y:S02]  /*08f0*/  @P4 IADD3 R12, R12, 0x1, RZ ;  /* 0x000000010c0c4810 */ /* 0x000fe40007ffe0ff */
[----:B------:R-:W-:Y:S01]  /*0900*/  IABS R4, R2 ;  /* 0x0000000200047213 */ /* 0x000fe20000000000 */
[----:B------:R-:W-:Y:S01]  /*0910*/  IMAD R5, R16, c[0x0][0x190], R7 ;  /* 0x0000640010057a24 */ /* 0x000fe200078e0207 */
[----:B------:R-:W-:Y:S01]  /*0920*/  @!P6 IADD3 R11, R11, 0x1, RZ ;  /* 0x000000010b0be810 */ /* 0x000fe20007ffe0ff */
[----:B------:R-:W-:Y:S01]  /*0930*/  IMAD R7, R15, c[0x0][0x190], R0 ;  /* 0x000064000f077a24 */ /* 0x000fe200078e0200 */
[-C--:B------:R-:W-:Y:S01]  /*0940*/  @!P3 IADD3 R13, R13, -R10.reuse, RZ ;  /* 0x8000000a0d0db210 */ /* 0x080fe20007ffe0ff */
[----:B------:R-:W-:Y:S01]  /*0950*/  @!P6 IMAD.IADD R9, R9, 0x1, -R10 ;  /* 0x000000010909e824 */ /* 0x000fe200078e0a0a */
[----:B------:R-:W-:Y:S01]  /*0960*/  @!P3 IADD3 R3, R3, 0x1, RZ ;  /* 0x000000010303b810 */ /* 0x000fe20007ffe0ff */
[----:B------:R-:W-:Y:S01]  /*0970*/  IMAD R7, R6, c[0x0][0x190], R7 ;  /* 0x0000640006077a24 */ /* 0x000fe200078e0207 */
[-C--:B------:R-:W-:Y:S01]  /*0980*/  ISETP.GE.U32.AND P4, PT, R13, R10.reuse, PT ;  /* 0x0000000a0d00720c */ /* 0x080fe20003f86070 */
[----:B------:R-:W-:Y:S01]  /*0990*/  @!P5 IMAD.MOV R12, RZ, RZ, -R12 ;  /* 0x000000ffff0cd224 */ /* 0x000fe200078e0a0c */
[----:B------:R-:W-:Y:S01]  /*09a0*/  ISETP.GE.U32.AND P1, PT, R9, R10, PT ;  /* 0x0000000a0900720c */ /* 0x000fe20003f26070 */
[----:B------:R-:W-:Y:S01]  /*09b0*/  IMAD R5, R18, c[0x0][0x190], R5 ;  /* 0x0000640012057a24 */ /* 0x000fe200078e0205 */
[----:B------:R-:W-:-:S02]  /*09c0*/  ISETP.NE.AND P5, PT, RZ, c[0x0][0x198], PT ;  /* 0x00006600ff007a0c */ /* 0x000fc40003fa5270 */
[----:B------:R-:W-:Y:S02]  /*09d0*/  LOP3.LUT R6, RZ, c[0x0][0x198], RZ, 0x33, !PT ;  /* 0x00006600ff067a12 */ /* 0x000fe400078e33ff */
[----:B------:R-:W-:Y:S02]  /*09e0*/  IADD3 R10, RZ, -R4, RZ ;  /* 0x80000004ff0a7210 */ /* 0x000fe40007ffe0ff */
[----:B------:R-:W-:Y:S02]  /*09f0*/  IABS R15, R7 ;  /* 0x00000007000f7213 */ /* 0x000fe40000000000 */
[----:B------:R-:W-:Y:S01]  /*0a00*/  SEL R4, R6, R17, !P5 ;  /* 0x0000001106047207 */ /* 0x000fe20006800000 */
[----:B------:R-:W-:Y:S01]  /*0a10*/  IMAD.MOV.U32 R17, RZ, RZ, R10 ;  /* 0x000000ffff117224 */ /* 0x000fe200078e000a */
[----:B------:R-:W-:Y:S01]  /*0a20*/  IABS R9, R5 ;  /* 0x0000000500097213 */ /* 0x000fe20000000000 */
[----:B------:R-:W-:Y:S01]  /*0a30*/  IMAD.HI.U32 R10, R8, R15, RZ ;  /* 0x0000000f080a7227 */ /* 0x000fe200078e00ff */
[----:B------:R-:W-:-:S02]  /*0a40*/  SEL R12, R6, R12, !P5 ;  /* 0x0000000c060c7207 */ /* 0x000fc40006800000 */
[----:B------:R-:W-:Y:S01]  /*0a50*/  @P1 IADD3 R11, R11, 0x1, RZ ;  /* 0x000000010b0b1810 */ /* 0x000fe20007ffe0ff */
[----:B------:R-:W-:Y:S01]  /*0a60*/  IMAD.HI.U32 R6, R8, R9, RZ ;  /* 0x0000000908067227 */ /* 0x000fe200078e00ff */
[----:B------:R-:W-:Y:S02]  /*0a70*/  @P4 IADD3 R3, R3, 0x1, RZ ;  /* 0x0000000103034810 */ /* 0x000fe40007ffe0ff */
[----:B------:R-:W-:Y:S01]  /*0a80*/  ISETP.NE.AND P3, PT, RZ, c[0x0][0x19c], PT ;  /* 0x00006700ff007a0c */ /* 0x000fe20003f65270 */
[-C--:B------:R-:W-:Y:S01]  /*0a90*/  IMAD R15, R10, R17.reuse, R15 ;  /* 0x000000110a0f7224 */ /* 0x080fe200078e020f */
[----:B------:R-:W-:Y:S01]  /*0aa0*/  LOP3.LUT R16, RZ, c[0x0][0x19c], RZ, 0x33, !PT ;  /* 0x00006700ff107a12 */ /* 0x000fe200078e33ff */
[----:B------:R-:W-:Y:S02]  /*0ab0*/  IMAD R17, R6, R17, R9 ;  /* 0x0000001106117224 */ /* 0x000fe400078e0209 */
[----:B------:R-:W-:Y:S01]  /*0ac0*/  @!P2 IMAD.MOV R11, RZ, RZ, -R11 ;  /* 0x000000ffff0ba224 */ /* 0x000fe200078e0a0b */
[----:B------:R-:W-:Y:S01]  /*0ad0*/  ISETP.GT.U32.AND P1, PT, R14, R15, PT ;  /* 0x0000000f0e00720c */ /* 0x000fe20003f24070 */
[----:B------:R-:W-:Y:S01]  /*0ae0*/  IMAD.HI R8, R4, 0x2e8ba2e9, RZ ;  /* 0x2e8ba2e904087827 */ /* 0x000fe200078e02ff */
[----:B------:R-:W-:-:S02]  /*0af0*/  ISETP.GT.U32.AND P2, PT, R14, R17, PT ;  /* 0x000000110e00720c */ /* 0x000fc40003f44070 */
[----:B------:R-:W-:Y:S01]  /*0b00*/  SEL R9, R16, R11, !P3 ;  /* 0x0000000b10097207 */ /* 0x000fe20005800000 */
[----:B------:R-:W-:Y:S01]  /*0b10*/  @!P0 IMAD.MOV R3, RZ, RZ, -R3 ;  /* 0x000000ffff038224 */ /* 0x000fe200078e0a03 */
[----:B------:R-:W-:Y:S01]  /*0b20*/  SHF.R.U32.HI R11, RZ, 0x1f, R8 ;  /* 0x0000001fff0b7819 */ /* 0x000fe20000011608 */
[----:B------:R-:W-:-:S03]  /*0b30*/  IMAD.HI R13, R12, 0x2e8ba2e9, RZ ;  /* 0x2e8ba2e90c0d7827 */ /* 0x000fc600078e02ff */
[----:B------:R-:W-:Y:S01]  /*0b40*/  SEL R3, R16, R3, !P3 ;  /* 0x0000000310037207 */ /* 0x000fe20005800000 */
[----:B------:R-:W-:Y:S01]  /*0b50*/  IMAD.HI R16, R9, 0x66666667, RZ ;  /* 0x6666666709107827 */ /* 0x000fe200078e02ff */
[----:B------:R-:W-:Y:S02]  /*0b60*/  LEA.HI.SX32 R11, R8, R11, 0x1e ;  /* 0x0000000b080b7211 */ /* 0x000fe400078ff2ff */
[----:B------:R-:W-:Y:S01]  /*0b70*/  SHF.R.U32.HI R8, RZ, 0x1f, R13 ;  /* 0x0000001fff087819 */ /* 0x000fe2000001160d */
[----:B------:R-:W-:Y:S01]  /*0b80*/  @!P1 IMAD.IADD R15, R15, 0x1, -R14 ;  /* 0x000000010f0f9824 */ /* 0x000fe200078e0a0e */
[----:B------:R-:W-:Y:S01]  /*0b90*/  SHF.R.U32.HI R19, RZ, 0x1f, R16 ;  /* 0x0000001fff137819 */ /* 0x000fe20000011610 */
[----:B------:R-:W-:Y:S01]  /*0ba0*/  @!P2 IMAD.IADD R17, R17, 0x1, -R14 ;  /* 0x000000011111a824 */ /* 0x000fe200078e0a0e */
[----:B------:R-:W-:Y:S02]  /*0bb0*/  LEA.HI.SX32 R13, R13, R8, 0x1e ;  /* 0x000000080d0d7211 */ /* 0x000fe400078ff2ff */
[----:B------:R-:W-:-:S02]  /*0bc0*/  ISETP.GE.U32.AND P4, PT, R15, R14, PT ;  /* 0x0000000e0f00720c */ /* 0x000fc40003f86070 */
[----:B------:R-:W-:Y:S02]  /*0bd0*/  LOP3.LUT R8, R7, R2, RZ, 0x3c, !PT ;  /* 0x0000000207087212 */ /* 0x000fe400078e3cff */
[----:B------:R-:W-:Y:S01]  /*0be0*/  ISETP.GE.U32.AND P5, PT, R17, R14, PT ;  /* 0x0000000e1100720c */ /* 0x000fe20003fa6070 */
[----:B------:R-:W-:Y:S01]  /*0bf0*/  IMAD R14, R11, -0x16, R4 ;  /* 0xffffffea0b0e7824 */ /* 0x000fe200078e0204 */
[----:B------:R-:W-:Y:S01]  /*0c00*/  LEA.HI.SX32 R15, R16, R19, 0x1d ;  /* 0x00000013100f7211 */ /* 0x000fe200078feaff */
[----:B------:R-:W-:Y:S01]  /*0c10*/  IMAD R19, R13, -0x16, R12 ;  /* 0xffffffea0d137824 */ /* 0x000fe200078e020c */
[----:B------:R-:W-:Y:S01]  /*0c20*/  LOP3.LUT R16, R5, R2, RZ, 0x3c, !PT ;  /* 0x0000000205107212 */ /* 0x000fe200078e3cff */
[----:B------:R-:W-:Y:S01]  /*0c30*/  IMAD.HI R13, R3, 0x66666667, RZ ;  /* 0x66666667030d7827 */ /* 0x000fe200078e02ff */
[----:B------:R-:W-:Y:S02]  /*0c40*/  ISETP.GE.AND P0, PT, R8, RZ, PT ;  /* 0x000000ff0800720c */ /* 0x000fe40003f06270 */
[----:B------:R-:W-:Y:S01]  /*0c50*/  ISETP.GE.AND P3, PT, R16, RZ, PT ;  /* 0x000000ff1000720c */ /* 0x000fe20003f66270 */
[----:B------:R-:W-:Y:S01]  /*0c60*/  IMAD.MOV.U32 R8, RZ, RZ, RZ ;  /* 0x000000ffff087224 */ /* 0x000fe200078e00ff */
[----:B------:R-:W-:-:S02]  /*0c70*/  @!P1 IADD3 R10, R10, 0x1, RZ ;  /* 0x000000010a0a9810 */ /* 0x000fc40007ffe0ff */
[----:B------:R-:W-:Y:S02]  /*0c80*/  @!P2 IADD3 R6, R6, 0x1, RZ ;  /* 0x000000010606a810 */ /* 0x000fe40007ffe0ff */
[----:B------:R-:W-:Y:S02]  /*0c90*/  @P4 IADD3 R10, R10, 0x1, RZ ;  /* 0x000000010a0a4810 */ /* 0x000fe40007ffe0ff */
[----:B------:R-:W-:Y:S02]  /*0ca0*/  @P5 IADD3 R6, R6, 0x1, RZ ;  /* 0x0000000106065810 */ /* 0x000fe40007ffe0ff */
[----:B------:R-:W-:Y:S01]  /*0cb0*/  ISETP.NE.AND P1, PT, R2, RZ, PT ;  /* 0x000000ff0200720c */ /* 0x000fe20003f25270 */
[----:B------:R-:W-:Y:S01]  /*0cc0*/  @!P0 IMAD.MOV R10, RZ, RZ, -R10 ;  /* 0x000000ffff0a8224 */ /* 0x000fe200078e0a0a */
[----:B------:R-:W-:Y:S01]  /*0cd0*/  LOP3.LUT R11, RZ, R2, RZ, 0x33, !PT ;  /* 0x00000002ff0b7212 */ /* 0x000fe200078e33ff */
[----:B------:R-:W-:Y:S01]  /*0ce0*/  @!P3 IMAD.MOV R6, RZ, RZ, -R6 ;  /* 0x000000ffff06b224 */ /* 0x000fe200078e0a06 */
[----:B------:R-:W-:-:S02]  /*0cf0*/  ISETP.GE.AND P2, PT, R0, c[0x0][0x1a0], PT ;  /* 0x0000680000007a0c */ /* 0x000fc40003f46270 */
[----:B------:R-:W-:Y:S02]  /*0d00*/  SHF.R.U32.HI R12, RZ, 0x1f, R13 ;  /* 0x0000001fff0c7819 */ /* 0x000fe4000001160d */
[----:B------:R-:W-:Y:S02]  /*0d10*/  MOV R4, 0x4 ;  /* 0x0000000400047802 */ /* 0x000fe40000000f00 */
[----:B------:R-:W-:Y:S02]  /*0d20*/  SEL R21, R11, R10, !P1 ;  /* 0x0000000a0b157207 */ /* 0x000fe40004800000 */
[----:B------:R-:W-:Y:S01]  /*0d30*/  LEA.HI.SX32 R13, R13, R12, 0x1d ;  /* 0x0000000c0d0d7211 */ /* 0x000fe200078feaff */
[----:B------:R-:W-:Y:S01]  /*0d40*/  IMAD.WIDE R16, R15, R4, c[0x0][0x170] ;  /* 0x00005c000f107625 */ /* 0x000fe200078e0204 */
[----:B------:R-:W-:Y:S02]  /*0d50*/  SEL R6, R11, R6, !P1 ;  /* 0x000000060b067207 */ /* 0x000fe40004800000 */
[----:B------:R-:W-:Y:S01]  /*0d60*/  MOV R10, RZ ;  /* 0x000000ff000a7202 */ /* 0x000fe20000000f00 */
[----:B------:R-:W-:Y:S01]  /*0d70*/  IMAD.IADD R11, R14, 0x1, R21 ;  /* 0x000000010e0b7824 */ /* 0x000fe200078e0215 */
[----:B------:R0:W2:Y:S01]  /*0d80*/  @!P2 LDG.E.EL R8, [R16.64] ;  /* 0x000000041008a981 */ /* 0x0000a2000c2e1900 */
[----:B------:R-:W-:-:S04]  /*0d90*/  IMAD.WIDE R20, R13, R4, c[0x0][0x170] ;  /* 0x00005c000d147625 */ /* 0x000fc800078e0204 */
[----:B------:R-:W-:Y:S01]  /*0da0*/  IMAD.IADD R12, R19, 0x1, R6 ;  /* 0x00000001130c7824 */ /* 0x000fe200078e0206 */
[----:B------:R1:W3:Y:S01]  /*0db0*/  @!P2 LDG.E.EL R10, [R20.64] ;  /* 0x00000004140aa981 */ /* 0x0002e2000c2e1900 */
[----:B------:R-:W-:Y:S02]  /*0dc0*/  IMAD R14, R2, 0x280, RZ ;  /* 0x00000280020e7824 */ /* 0x000fe400078e02ff */
[-C--:B------:R-:W-:Y:S02]  /*0dd0*/  IMAD R6, R3, R2.reuse, R7 ;  /* 0x0000000203067224 */ /* 0x080fe400078e0207 */
[----:B------:R-:W-:Y:S02]  /*0de0*/  IMAD R5, R9, R2, R5 ;  /* 0x0000000209057224 */ /* 0x000fe400078e0205 */
[-C--:B------:R-:W-:Y:S02]  /*0df0*/  IMAD R25, R11, R14.reuse, R6 ;  /* 0x0000000e0b197224 */ /* 0x080fe400078e0206 */
[----:B------:R-:W-:-:S02]  /*0e00*/  IMAD R5, R12, R14, R5 ;  /* 0x0000000e0c057224 */ /* 0x000fc400078e0205 */
[----:B0-----:R-:W-:Y:S01]  /*0e10*/  IMAD.MOV.U32 R16, RZ, RZ, 0x2 ;  /* 0x00000002ff107424 */ /* 0x001fe200078e00ff */
[----:B------:R-:W-:Y:S02]  /*0e20*/  PRMT R11, RZ, 0x7610, R11 ;  /* 0x00007610ff0b7816 */ /* 0x000fe4000000000b */
[----:B------:R-:W-:Y:S01]  /*0e30*/  PRMT R17, RZ, 0x7610, R17 ;  /* 0x00007610ff117816 */ /* 0x000fe20000000011 */
[----:B------:R-:W-:-:S04]  /*0e40*/  IMAD.WIDE R26, R5, R16, c[0x0][0x160] ;  /* 0x00005800051a7625 */ /* 0x000fc800078e0210 */
[----:B------:R-:W-:Y:S01]  /*0e50*/  IMAD.WIDE R24, R25, R16, c[0x0][0x160] ;  /* 0x0000580019187625 */ /* 0x000fe200078e0210 */
[----:B------:R0:W4:Y:S03]  /*0e60*/  @!P2 LDG.E.EL.U16 R11, [R26.64] ;  /* 0x000000041a0ba981 */ /* 0x000126000c2e1500 */
[----:B------:R-:W-:Y:S01]  /*0e70*/  IMAD.MOV.U32 R18, RZ, RZ, RZ ;  /* 0x000000ffff127224 */ /* 0x000fe200078e00ff */
[----:B------:R-:W5:Y:S01]  /*0e80*/  @!P2 LDG.E.EL.U16 R17, [R24.64] ;  /* 0x000000041811a981 */ /* 0x000f62000c2e1500 */
[----:B------:R-:W-:Y:S01]  /*0e90*/  IMAD.WIDE R28, R15, R4, c[0x0][0x168] ;  /* 0x00005a000f1c7625 */ /* 0x000fe200078e0204 */
[----:B------:R-:W-:-:S03]  /*0ea0*/  PRMT R22, RZ, 0x7610, R22 ;  /* 0x00007610ff167816 */ /* 0x000fc60000000016 */
[----:B------:R-:W-:Y:S01]  /*0eb0*/  IMAD.MOV.U32 R23, RZ, RZ, RZ ;  /* 0x000000ffff177224 */ /* 0x000fe200078e00ff */
[----:B-1----:R-:W-:Y:S01]  /*0ec0*/  PRMT R21, RZ, 0x7610, R21 ;  /* 0x00007610ff157816 */ /* 0x002fe20000000015 */
[----:B------:R-:W-:Y:S01]  /*0ed0*/  IMAD.WIDE R4, R13, R4, c[0x0][0x168] ;  /* 0x00005a000d047625 */ /* 0x000fe200078e0204 */
[----:B------:R-:W-:Y:S01]  /*0ee0*/  PRMT R20, RZ, 0x7610, R20 ;  /* 0x00007610ff147816 */ /* 0x000fe20000000014 */
[----:B------:R-:W5:Y:S01]  /*0ef0*/  @!P2 LDG.E.EL R18, [R28.64] ;  /* 0x000000041c12a981 */ /* 0x000f62000c2e1900 */
[----:B------:R-:W-:Y:S01]  /*0f00*/  PRMT R19, RZ, 0x7610, R19 ;  /* 0x00007610ff137816 */ /* 0x000fe20000000013 */
[CC--:B------:R-:W-:Y:S02]  /*0f10*/  IMAD.WIDE R6, R9.reuse, R16.reuse, c[0x0][0x178] ;  /* 0x00005e0009067625 */ /* 0x0c0fe400078e0210 */
[----:B------:R-:W5:Y:S02]  /*0f20*/  @!P2 LDG.E.EL R23, [R4.64] ;  /* 0x000000040417a981 */ /* 0x000f64000c2e1900 */
[----:B------:R-:W-:-:S02]  /*0f30*/  IMAD.WIDE R14, R9, R16, c[0x0][0x180] ;  /* 0x00006000090e7625 */ /* 0x000fc400078e0210 */
[----:B------:R-:W5:Y:S02]  /*0f40*/  @!P2 LDG.E.EL.U16 R22, [R6.64] ;  /* 0x000000040616a981 */ /* 0x000f64000c2e1500 */
[CC--:B------:R-:W-:Y:S02]  /*0f50*/  IMAD.WIDE R12, R3.reuse, R16.reuse, c[0x0][0x178] ;  /* 0x00005e00030c7625 */ /* 0x0c0fe400078e0210 */
[----:B------:R-:W5:Y:S02]  /*0f60*/  @!P2 LDG.E.EL.U16 R21, [R14.64] ;  /* 0x000000040e15a981 */ /* 0x000f64000c2e1500 */
[----:B0-----:R-:W-:Y:S02]  /*0f70*/  IMAD.WIDE R26, R3, R16, c[0x0][0x180] ;  /* 0x00006000031a7625 */ /* 0x001fe400078e0210 */
[----:B------:R-:W5:Y:S04]  /*0f80*/  @!P2 LDG.E.EL.U16 R20, [R12.64] ;  /* 0x000000040c14a981 */ /* 0x000f68000c2e1500 */
[----:B------:R-:W5:Y:S01]  /*0f90*/  @!P2 LDG.E.EL.U16 R19, [R26.64] ;  /* 0x000000041a13a981 */ /* 0x000f62000c2e1500 */
[----:B------:R-:W-:-:S05]  /*0fa0*/  IMAD R2, R2, 0x1b8, RZ ;  /* 0x000001b802027824 */ /* 0x000fca00078e02ff */
[----:B------:R-:W-:-:S04]  /*0fb0*/  I2FP.F32.S32 R2, R2 ;  /* 0x0000000200027245 */ /* 0x000fc80000201400 */
[----:B------:R-:W-:-:S04]  /*0fc0*/  FSETP.GEU.AND P0, PT, R2, RZ, PT ;  /* 0x000000ff0200720b */ /* 0x000fc80003f0e000 */
[----:B------:R-:W-:-:S04]  /*0fd0*/  FSEL R2, R2, RZ, P0 ;  /* 0x000000ff02027208 */ /* 0x000fc80000000000 */
[C---:B------:R-:W-:Y:S02]  /*0fe0*/  FSETP.GT.AND P0, PT, |R2|.reuse, 8.50705917302346158658e+37, PT ;  /* 0x7e8000000200780b */ /* 0x040fe40003f04200 */
[----:B------:R-:W-:-:S11]  /*0ff0*/  FSETP.GEU.AND P1, PT, |R2|, 1.175494350822287508e-38, PT ;  /* 0x008000000200780b */ /* 0x000fd60003f2e200 */
[----:B------:R-:W-:-:S04]  /*1000*/  @P0 FMUL R2, R2, 0.25 ;  /* 0x3e80000002020820 */ /* 0x000fc80000400000 */
[----:B------:R-:W-:-:S04]  /*1010*/  @!P1 FMUL R2, R2, 16777216 ;  /* 0x4b80000002029820 */ /* 0x000fc80000400000 */
[----:B------:R-:W0:Y:S01]  /*1020*/  MUFU.RCP R3, R2 ;  /* 0x0000000200037308 */ /* 0x000e220000001000 */
[----:B--2---:R-:W-:Y:S01]  /*1030*/  @P0 FMUL R8, R8, 0.25 ;  /* 0x3e80000008080820 */ /* 0x004fe20000400000 */
[----:B---3--:R-:W-:-:S03]  /*1040*/  @P0 FMUL R10, R10, 0.25 ;  /* 0x3e8000000a0a0820 */ /* 0x008fc60000400000 */
[----:B------:R-:W-:Y:S01]  /*1050*/  @!P1 FMUL R8, R8, 16777216 ;  /* 0x4b80000008089820 */ /* 0x000fe20000400000 */
[----:B------:R-:W-:-:S03]  /*1060*/  @!P1 FMUL R10, R10, 16777216 ;  /* 0x4b8000000a0a9820 */ /* 0x000fc60000400000 */
[C---:B0-----:R-:W-:Y:S01]  /*1070*/  FFMA R8, R3.reuse, R8, 9.9999999747524270788e-07 ;  /* 0x358637bd03087423 */ /* 0x041fe20000000008 */
[----:B------:R-:W-:-:S05]  /*1080*/  FFMA R3, R3, R10, 9.9999999747524270788e-07 ;  /* 0x358637bd03037423 */ /* 0x000fca000000000a */
[----:B------:R-:W0:Y:S08]  /*1090*/  MUFU.RSQ R8, R8 ;  /* 0x0000000800087308 */ /* 0x000e300000001400 */
[----:B------:R-:W1:Y:S01]  /*10a0*/  MUFU.RSQ R3, R3 ;  /* 0x0000000300037308 */ /* 0x000e620000001400 */
[----:B----4-:R-:W-:Y:S02]  /*10b0*/  HADD2.F32 R11, -RZ, R11.H0_H0 ;  /* 0x2000000bff0b7230 */ /* 0x010fe40000004100 */
[----:B-----5:R-:W-:-:S03]  /*10c0*/  HADD2.F32 R2, -RZ, R17.H0_H0 ;  /* 0x20000011ff027230 */ /* 0x020fc60000004100 */
[----:B------:R-:W-:Y:S02]  /*10d0*/  FADD R11, R11, -R18 ;  /* 0x800000120b0b7221 */ /* 0x000fe40000000000 */
[----:B------:R-:W-:Y:S02]  /*10e0*/  FADD R2, R2, -R23 ;  /* 0x8000001702027221 */ /* 0x000fe40000000000 */
[----:B0-----:R-:W-:Y:S01]  /*10f0*/  FMUL R11, R8, R11 ;  /* 0x0000000b080b7220 */ /* 0x001fe20000400000 */
[----:B------:R-:W-:Y:S01]  /*1100*/  HADD2.F32 R22, -RZ, R22.H0_H0 ;  /* 0x20000016ff167230 */ /* 0x000fe20000004100 */
[----:B-1----:R-:W-:Y:S01]  /*1110*/  FMUL R2, R3, R2 ;  /* 0x0000000203027220 */ /* 0x002fe20000400000 */
[----:B------:R-:W-:Y:S02]  /*1120*/  HADD2.F32 R21, -RZ, R21.H0_H0 ;  /* 0x20000015ff157230 */ /* 0x000fe40000004100 */
[----:B------:R-:W-:Y:S02]  /*1130*/  HADD2.F32 R20, -RZ, R20.H0_H0 ;  /* 0x20000014ff147230 */ /* 0x000fe40000004100 */
[----:B------:R-:W-:Y:S01]  /*1140*/  HADD2.F32 R19, -RZ, R19.H0_H0 ;  /* 0x20000013ff137230 */ /* 0x000fe20000004100 */
[----:B------:R-:W-:-:S04]  /*1150*/  FFMA R11, R22, R11, R21 ;  /* 0x0000000b160b7223 */ /* 0x000fc80000000015 */
[----:B------:R-:W-:Y:S01]  /*1160*/  FFMA R2, R20, R2, R19 ;  /* 0x0000000214027223 */ /* 0x000fe20000000013 */
[----:B------:R-:W-:-:S04]  /*1170*/  IMAD.WIDE R16, R0, R16, c[0x0][0x188] ;  /* 0x0000620000107625 */ /* 0x000fc800078e0210 */
[----:B------:R-:W-:Y:S01]  /*1180*/  F2FP.F16.F32.PACK_AB R11, R11, R2 ;  /* 0x000000020b0b723e */ /* 0x000fe200000000ff */
[----:B------:R-:W-:Y:S06]  /*1190*/  @P2 EXIT ;  /* 0x000000000000294d */ /* 0x000fec0003800000 */
[----:B------:R-:W-:Y:S01]  /*11a0*/  STG.E [R16.64], R11 ;  /* 0x0000000b10007986 */ /* 0x000fe2000c101904 */
[----:B------:R-:W-:Y:S05]  /*11b0*/  EXIT ;  /* 0x000000000000794d */ /* 0x000fea0003800000 */
.L_x_0:
[----:B------:R-:W-:-:S00]  /*11c0*/  BRA `(.L_x_0) ;  /* 0xfffffff000007947 */ /* 0x000fc0000383ffff */
[----:B------:R-:W-:-:S00]  /*11d0*/  NOP ;  /* 0x0000000000007918 */ /* 0x000fc00000000000 */
        /* <DEDUP_REMOVED lines=10> */
.L_x_1:


//--------------------- .nv.global.init           --------------------------
	.section	.nv.global.init,"aw",@progbits
.nv.global.init:
	.type		_$_str,@object
	.size		_$_str,(.L_0 - _$_str)
_$_str:
        /*0000*/ 	.byte	0x5f, 0x5f, 0x43, 0x55, 0x44, 0x41, 0x5f, 0x46, 0x54, 0x5a, 0x00
.L_0:
